//
// Generated by NVIDIA NVVM Compiler
//
// Compiler Build ID: CL-36424714
// Cuda compilation tools, release 13.0, V13.0.88
// Based on NVVM 20.0.0
//

.version 9.0
.target sm_100
.address_size 64

	// .globl	_Z21matrixTransposeSharedILi32EEvPfS0_ii
// _ZZ21matrixTransposeSharedILi32EEvPfS0_iiE4smem has been demoted

.visible .entry _Z21matrixTransposeSharedILi32EEvPfS0_ii(
	.param .u64 .ptr .align 1 _Z21matrixTransposeSharedILi32EEvPfS0_ii_param_0,
	.param .u64 .ptr .align 1 _Z21matrixTransposeSharedILi32EEvPfS0_ii_param_1,
	.param .u32 _Z21matrixTransposeSharedILi32EEvPfS0_ii_param_2,
	.param .u32 _Z21matrixTransposeSharedILi32EEvPfS0_ii_param_3
)
{
	.reg .pred 	%p<7>;
	.reg .b32 	%r<23>;
	.reg .b32 	%f<3>;
	.reg .b64 	%rd<9>;
	// demoted variable
	.shared .align 4 .b8 _ZZ21matrixTransposeSharedILi32EEvPfS0_iiE4smem[4224];
	ld.param.u64 	%rd1, [_Z21matrixTransposeSharedILi32EEvPfS0_ii_param_0];
	ld.param.u64 	%rd2, [_Z21matrixTransposeSharedILi32EEvPfS0_ii_param_1];
	ld.param.u32 	%r9, [_Z21matrixTransposeSharedILi32EEvPfS0_ii_param_2];
	ld.param.u32 	%r10, [_Z21matrixTransposeSharedILi32EEvPfS0_ii_param_3];
	mov.u32 	%r1, %tid.x;
	mov.u32 	%r11, %ctaid.x;
	shl.b32 	%r2, %r11, 5;
	add.s32 	%r3, %r2, %r1;
	mov.u32 	%r4, %tid.y;
	mov.u32 	%r12, %ctaid.y;
	shl.b32 	%r5, %r12, 5;
	add.s32 	%r6, %r5, %r4;
	setp.ge.s32 	%p1, %r6, %r9;
	setp.ge.s32 	%p2, %r3, %r10;
	or.pred  	%p3, %p1, %p2;
	@%p3 bra 	$L__BB0_2;
	cvta.to.global.u64 	%rd3, %rd1;
	mad.lo.s32 	%r13, %r10, %r6, %r3;
	mul.wide.s32 	%rd4, %r13, 4;
	add.s64 	%rd5, %rd3, %rd4;
	ld.global.f32 	%f1, [%rd5];
	mov.u32 	%r14, _ZZ21matrixTransposeSharedILi32EEvPfS0_iiE4smem;
	mad.lo.s32 	%r15, %r4, 132, %r14;
	shl.b32 	%r16, %r1, 2;
	add.s32 	%r17, %r15, %r16;
	st.shared.f32 	[%r17], %f1;
$L__BB0_2:
	bar.sync 	0;
	add.s32 	%r7, %r5, %r1;
	add.s32 	%r8, %r2, %r4;
	setp.ge.s32 	%p4, %r7, %r9;
	setp.ge.s32 	%p5, %r8, %r10;
	or.pred  	%p6, %p4, %p5;
	@%p6 bra 	$L__BB0_4;
	mov.u32 	%r18, _ZZ21matrixTransposeSharedILi32EEvPfS0_iiE4smem;
	mad.lo.s32 	%r19, %r1, 132, %r18;
	shl.b32 	%r20, %r4, 2;
	add.s32 	%r21, %r19, %r20;
	ld.shared.f32 	%f2, [%r21];
	mad.lo.s32 	%r22, %r9, %r8, %r7;
	cvta.to.global.u64 	%rd6, %rd2;
	mul.wide.s32 	%rd7, %r22, 4;
	add.s64 	%rd8, %rd6, %rd7;
	st.global.f32 	[%rd8], %f2;
$L__BB0_4:
	ret;

}


// ===== COMPILED SASS (sm_100) =====

	.target	sm_100

	.elftype	@"ET_EXEC"


//--------------------- .note.nv.tkinfo           --------------------------
	.section	.note.nv.tkinfo,"",@"SHT_NOTE"
	.sectionflags	@"SHF_NOTE_NV_TKINFO"
	.tkinfo
        /*0018*/ 	.word	0x00000002
        /*0030*/ 	.string	""
        /*0030*/ 	.string	"ptxas"
        /*0030*/ 	.string	"Cuda compilation tools, release 13.0, V13.0.88"
        /*0030*/ 	.string	"Build cuda_13.0.r13.0/compiler.36424714_0"
        /*0030*/ 	.string	"-arch sm_100 -m 64 "



//--------------------- .note.nv.cuinfo           --------------------------
	.section	.note.nv.cuinfo,"",@"SHT_NOTE"
	.sectionflags	@"SHF_NOTE_NV_CUINFO"
        /*0018*/ 	.short	0x0002
        /*001a*/ 	.short	0x0064
        /*001c*/ 	.short	0x0082
	.zero		2


//--------------------- .nv.info                  --------------------------
	.section	.nv.info,"",@"SHT_CUDA_INFO"
	.align	4


	//----- nvinfo : EIATTR_REGCOUNT
	.align		4
        /*0000*/ 	.byte	0x04, 0x2f
        /*0002*/ 	.short	(.L_1 - .L_0)
	.align		4
.L_0:
        /*0004*/ 	.word	index@(_Z21matrixTransposeSharedILi32EEvPfS0_ii)
        /*0008*/ 	.word	0x0000000e


	//----- nvinfo : EIATTR_FRAME_SIZE
	.align		4
.L_1:
        /*000c*/ 	.byte	0x04, 0x11
        /*000e*/ 	.short	(.L_3 - .L_2)
	.align		4
.L_2:
        /*0010*/ 	.word	index@(_Z21matrixTransposeSharedILi32EEvPfS0_ii)
        /*0014*/ 	.word	0x00000000


	//----- nvinfo : EIATTR_MIN_STACK_SIZE
	.align		4
.L_3:
        /*0018*/ 	.byte	0x04, 0x12
        /*001a*/ 	.short	(.L_5 - .L_4)
	.align		4
.L_4:
        /*001c*/ 	.word	index@(_Z21matrixTransposeSharedILi32EEvPfS0_ii)
        /*0020*/ 	.word	0x00000000
.L_5:


//--------------------- .nv.compat                --------------------------
	.section	.nv.compat,"",@"SHT_CUDA_COMPAT_INFO"
	.align	4
        /*0000*/ 	.byte	0x02, 0x09, 0x00, 0x00, 0x02, 0x02, 0x01, 0x00, 0x02, 0x05, 0x05, 0x00, 0x03, 0x07, 0x01, 0x01
        /*0010*/ 	.byte	0x02, 0x03, 0x00, 0x00, 0x02, 0x06, 0x01, 0x00, 0x04, 0x0b, 0x08, 0x00, 0x09, 0x00, 0x00, 0x00
        /*0020*/ 	.byte	0x00, 0x00, 0x00, 0x00


//--------------------- .nv.info._Z21matrixTransposeSharedILi32EEvPfS0_ii --------------------------
	.section	.nv.info._Z21matrixTransposeSharedILi32EEvPfS0_ii,"",@"SHT_CUDA_INFO"
	.sectionflags	@""
	.align	4


	//----- nvinfo : EIATTR_CUDA_API_VERSION
	.align		4
        /*0000*/ 	.byte	0x04, 0x37
        /*0002*/ 	.short	(.L_7 - .L_6)
.L_6:
        /*0004*/ 	.word	0x00000082


	//----- nvinfo : EIATTR_KPARAM_INFO
	.align		4
.L_7:
        /*0008*/ 	.byte	0x04, 0x17
        /*000a*/ 	.short	(.L_9 - .L_8)
.L_8:
        /*000c*/ 	.word	0x00000000
        /*0010*/ 	.short	0x0003
        /*0012*/ 	.short	0x0014
        /*0014*/ 	.byte	0x00, 0xf0, 0x11, 0x00


	//----- nvinfo : EIATTR_KPARAM_INFO
	.align		4
.L_9:
        /*0018*/ 	.byte	0x04, 0x17
        /*001a*/ 	.short	(.L_11 - .L_10)
.L_10:
        /*001c*/ 	.word	0x00000000
        /*0020*/ 	.short	0x0002
        /*0022*/ 	.short	0x0010
        /*0024*/ 	.byte	0x00, 0xf0, 0x11, 0x00


	//----- nvinfo : EIATTR_KPARAM_INFO
	.align		4
.L_11:
        /*0028*/ 	.byte	0x04, 0x17
        /*002a*/ 	.short	(.L_13 - .L_12)
.L_12:
        /*002c*/ 	.word	0x00000000
        /*0030*/ 	.short	0x0001
        /*0032*/ 	.short	0x0008
        /*0034*/ 	.byte	0x00, 0xf5, 0x21, 0x00


	//----- nvinfo : EIATTR_KPARAM_INFO
	.align		4
.L_13:
        /*0038*/ 	.byte	0x04, 0x17
        /*003a*/ 	.short	(.L_15 - .L_14)
.L_14:
        /*003c*/ 	.word	0x00000000
        /*0040*/ 	.short	0x0000
        /*0042*/ 	.short	0x0000
        /*0044*/ 	.byte	0x00, 0xf5, 0x21, 0x00


	//----- nvinfo : EIATTR_SPARSE_MMA_MASK
	.align		4
.L_15:
        /*0048*/ 	.byte	0x03, 0x50
        /*004a*/ 	.short	0x0000


	//----- nvinfo : EIATTR_MAXREG_COUNT
	.align		4
        /*004c*/ 	.byte	0x03, 0x1b
        /*004e*/ 	.short	0x00ff


	//----- nvinfo : EIATTR_NUM_BARRIERS
	.align		4
        /*0050*/ 	.byte	0x02, 0x4c
        /*0052*/ 	.byte	0x01
	.zero		1


	//----- nvinfo : EIATTR_MERCURY_ISA_VERSION
	.align		4
        /*0054*/ 	.byte	0x03, 0x5f
        /*0056*/ 	.short	0x0101


	//----- nvinfo : EIATTR_VRC_CTA_INIT_COUNT
	.align		4
        /*0058*/ 	.byte	0x02, 0x4a
	.zero		1
	.zero		1


	//----- nvinfo : EIATTR_EXIT_INSTR_OFFSETS
	.align		4
        /*005c*/ 	.byte	0x04, 0x1c
        /*005e*/ 	.short	(.L_17 - .L_16)


	//   ....[0]....
.L_16:
        /*0060*/ 	.word	0x000001a0


	//   ....[1]....
        /*0064*/ 	.word	0x00000250


	//----- nvinfo : EIATTR_CBANK_PARAM_SIZE
	.align		4
.L_17:
        /*0068*/ 	.byte	0x03, 0x19
        /*006a*/ 	.short	0x0018


	//----- nvinfo : EIATTR_PARAM_CBANK
	.align		4
        /*006c*/ 	.byte	0x04, 0x0a
        /*006e*/ 	.short	(.L_19 - .L_18)
	.align		4
.L_18:
        /*0070*/ 	.word	index@(.nv.constant0._Z21matrixTransposeSharedILi32EEvPfS0_ii)
        /*0074*/ 	.short	0x0380
        /*0076*/ 	.short	0x0018


	//----- nvinfo : EIATTR_SW_WAR
	.align		4
.L_19:
        /*0078*/ 	.byte	0x04, 0x36
        /*007a*/ 	.short	(.L_21 - .L_20)
.L_20:
        /*007c*/ 	.word	0x00000008
.L_21:


//--------------------- .nv.callgraph             --------------------------
	.section	.nv.callgraph,"",@"SHT_CUDA_CALLGRAPH"
	.align	4
	.sectionentsize	8
	.align		4
        /*0000*/ 	.word	0x00000000
	.align		4
        /*0004*/ 	.word	0xffffffff
	.align		4
        /*0008*/ 	.word	0x00000000
	.align		4
        /*000c*/ 	.word	0xfffffffe
	.align		4
        /*0010*/ 	.word	0x00000000
	.align		4
        /*0014*/ 	.word	0xfffffffd
	.align		4
        /*0018*/ 	.word	0x00000000
	.align		4
        /*001c*/ 	.word	0xfffffffc


//--------------------- .text._Z21matrixTransposeSharedILi32EEvPfS0_ii --------------------------
	.section	.text._Z21matrixTransposeSharedILi32EEvPfS0_ii,"ax",@progbits
	.align	128
        .global         _Z21matrixTransposeSharedILi32EEvPfS0_ii
        .type           _Z21matrixTransposeSharedILi32EEvPfS0_ii,@function
        .size           _Z21matrixTransposeSharedILi32EEvPfS0_ii,(.L_x_1 - _Z21matrixTransposeSharedILi32EEvPfS0_ii)
        .other          _Z21matrixTransposeSharedILi32EEvPfS0_ii,@"STO_CUDA_ENTRY STV_DEFAULT"
_Z21matrixTransposeSharedILi32EEvPfS0_ii:
.text._Z21matrixTransposeSharedILi32EEvPfS0_ii:
[----:B------:R-:W-:Y:S01]  /*0000*/  LDC R1, c[0x0][0x37c] ;  /* 0x0000df00ff017b82 */ /* 0x000fe20000000800 */
[----:B------:R-:W0:Y:S01]  /*0010*/  S2R R9, SR_TID.X ;  /* 0x0000000000097919 */ /* 0x000e220000002100 */
[----:B------:R-:W1:Y:S01]  /*0020*/  LDCU.64 UR6, c[0x0][0x390] ;  /* 0x00007200ff0677ac */ /* 0x000e620008000a00 */
[----:B------:R-:W0:Y:S01]  /*0030*/  S2R R4, SR_CTAID.X ;  /* 0x0000000000047919 */ /* 0x000e220000002500 */
[----:B------:R-:W2:Y:S01]  /*0040*/  LDCU.64 UR4, c[0x0][0x358] ;  /* 0x00006b00ff0477ac */ /* 0x000ea20008000a00 */
[----:B------:R-:W3:Y:S01]  /*0050*/  S2R R11, SR_TID.Y ;  /* 0x00000000000b7919 */ /* 0x000ee20000002200 */
[----:B------:R-:W3:Y:S01]  /*0060*/  S2R R6, SR_CTAID.Y ;  /* 0x0000000000067919 */ /* 0x000ee20000002600 */
[----:B0-----:R-:W-:-:S05]  /*0070*/  IMAD R0, R4, 0x20, R9 ;  /* 0x0000002004007824 */ /* 0x001fca00078e0209 */
[----:B-1----:R-:W-:Y:S01]  /*0080*/  ISETP.GE.AND P0, PT, R0, UR7, PT ;  /* 0x0000000700007c0c */ /* 0x002fe2000bf06270 */
[----:B---3--:R-:W-:-:S05]  /*0090*/  IMAD R5, R6, 0x20, R11 ;  /* 0x0000002006057824 */ /* 0x008fca00078e020b */
[----:B------:R-:W-:-:S13]  /*00a0*/  ISETP.GE.OR P0, PT, R5, UR6, P0 ;  /* 0x0000000605007c0c */ /* 0x000fda0008706670 */
[----:B------:R-:W0:Y:S01]  /*00b0*/  @!P0 LDC.64 R2, c[0x0][0x380] ;  /* 0x0000e000ff028b82 */ /* 0x000e220000000a00 */
[----:B------:R-:W-:-:S04]  /*00c0*/  @!P0 IMAD R5, R5, UR7, R0 ;  /* 0x0000000705058c24 */ /* 0x000fc8000f8e0200 */
[----:B0-----:R-:W-:-:S06]  /*00d0*/  @!P0 IMAD.WIDE R2, R5, 0x4, R2 ;  /* 0x0000000405028825 */ /* 0x001fcc00078e0202 */
[----:B--2---:R-:W2:Y:S01]  /*00e0*/  @!P0 LDG.E R2, desc[UR4][R2.64] ;  /* 0x0000000402028981 */ /* 0x004ea2000c1e1900 */
[----:B------:R-:W-:Y:S02]  /*00f0*/  @!P0 MOV R0, 0x400 ;  /* 0x0000040000008802 */ /* 0x000fe40000000f00 */
[----:B------:R-:W-:Y:S01]  /*0100*/  LEA R7, R4, R11, 0x5 ;  /* 0x0000000b04077211 */ /* 0x000fe200078e28ff */
[----:B------:R-:W0:Y:S01]  /*0110*/  @!P0 S2R R5, SR_CgaCtaId ;  /* 0x0000000000058919 */ /* 0x000e220000008800 */
[----:B------:R-:W-:Y:S02]  /*0120*/  IMAD R4, R6, 0x20, R9 ;  /* 0x0000002006047824 */ /* 0x000fe400078e0209 */
[----:B------:R-:W-:-:S04]  /*0130*/  ISETP.GE.AND P1, PT, R7, UR7, PT ;  /* 0x0000000707007c0c */ /* 0x000fc8000bf26270 */
[----:B------:R-:W-:Y:S02]  /*0140*/  ISETP.GE.OR P1, PT, R4, UR6, P1 ;  /* 0x0000000604007c0c */ /* 0x000fe40008f26670 */
[----:B0-----:R-:W-:-:S05]  /*0150*/  @!P0 LEA R0, R5, R0, 0x18 ;  /* 0x0000000005008211 */ /* 0x001fca00078ec0ff */
[----:B------:R-:W-:-:S05]  /*0160*/  @!P0 IMAD R0, R11, 0x84, R0 ;  /* 0x000000840b008824 */ /* 0x000fca00078e0200 */
[----:B------:R-:W-:-:S05]  /*0170*/  @!P0 LEA R5, R9, R0, 0x2 ;  /* 0x0000000009058211 */ /* 0x000fca00078e10ff */
[----:B--2---:R0:W-:Y:S01]  /*0180*/  @!P0 STS [R5], R2 ;  /* 0x0000000205008388 */ /* 0x0041e20000000800 */
[----:B------:R-:W-:Y:S06]  /*0190*/  BAR.SYNC.DEFER_BLOCKING 0x0 ;  /* 0x0000000000007b1d */ /* 0x000fec0000010000 */
[----:B------:R-:W-:Y:S05]  /*01a0*/  @P1 EXIT ;  /* 0x000000000000194d */ /* 0x000fea0003800000 */
[----:B------:R-:W1:Y:S01]  /*01b0*/  S2R R3, SR_CgaCtaId ;  /* 0x0000000000037919 */ /* 0x000e620000008800 */
[----:B------:R-:W-:Y:S01]  /*01c0*/  MOV R0, 0x400 ;  /* 0x0000040000007802 */ /* 0x000fe20000000f00 */
[----:B------:R-:W-:-:S03]  /*01d0*/  IMAD R7, R7, UR6, R4 ;  /* 0x0000000607077c24 */ /* 0x000fc6000f8e0204 */
[----:B-1----:R-:W-:Y:S02]  /*01e0*/  LEA R0, R3, R0, 0x18 ;  /* 0x0000000003007211 */ /* 0x002fe400078ec0ff */
[----:B0-----:R-:W0:Y:S03]  /*01f0*/  LDC.64 R2, c[0x0][0x388] ;  /* 0x0000e200ff027b82 */ /* 0x001e260000000a00 */
[----:B------:R-:W-:-:S04]  /*0200*/  IMAD R0, R9, 0x84, R0 ;  /* 0x0000008409007824 */ /* 0x000fc800078e0200 */
[----:B------:R-:W-:-:S05]  /*0210*/  IMAD R0, R11, 0x4, R0 ;  /* 0x000000040b007824 */ /* 0x000fca00078e0200 */
[----:B------:R-:W1:Y:S01]  /*0220*/  LDS R5, [R0] ;  /* 0x0000000000057984 */ /* 0x000e620000000800 */
[----:B0-----:R-:W-:-:S05]  /*0230*/  IMAD.WIDE R2, R7, 0x4, R2 ;  /* 0x0000000407027825 */ /* 0x001fca00078e0202 */
[----:B-1----:R-:W-:Y:S01]  /*0240*/  STG.E desc[UR4][R2.64], R5 ;  /* 0x0000000502007986 */ /* 0x002fe2000c101904 */
[----:B------:R-:W-:Y:S05]  /*0250*/  EXIT ;  /* 0x000000000000794d */ /* 0x000fea0003800000 */
.L_x_0:
[----:B------:R-:W-:-:S00]  /*0260*/  BRA `(.L_x_0) ;  /* 0xfffffffc00fc7947 */ /* 0x000fc0000383ffff */
[----:B------:R-:W-:-:S00]  /*0270*/  NOP ;  /* 0x0000000000007918 */ /* 0x000fc00000000000 */
        /* <DEDUP_REMOVED lines=8> */
.L_x_1:


//--------------------- .nv.shared._Z21matrixTransposeSharedILi32EEvPfS0_ii --------------------------
	.section	.nv.shared._Z21matrixTransposeSharedILi32EEvPfS0_ii,"aw",@nobits
	.sectionflags	@""
	.align	4
.nv.shared._Z21matrixTransposeSharedILi32EEvPfS0_ii:
	.zero		5248


//--------------------- .nv.shared.reserved.0     --------------------------
	.section	.nv.shared.reserved.0,"aw",@nobits
	.weak		__nv_reservedSMEM_offset_0_alias
	.size		__nv_reservedSMEM_offset_0_alias, 0, 64
	.other		__nv_reservedSMEM_offset_0_alias,@"STO_CUDA_RESERVED_SHARED STV_DEFAULT"
__nv_reservedSMEM_offset_0_alias:
	.zero		0
	.zero		64


//--------------------- .nv.constant0._Z21matrixTransposeSharedILi32EEvPfS0_ii --------------------------
	.section	.nv.constant0._Z21matrixTransposeSharedILi32EEvPfS0_ii,"a",@progbits
	.sectionflags	@""
	.align	4
.nv.constant0._Z21matrixTransposeSharedILi32EEvPfS0_ii:
	.zero		920


//--------------------- SYMBOLS --------------------------

	.type		.nv.reservedSmem.offset0,@object
	.size		.nv.reservedSmem.offset0,0x4
	.type		.nv.reservedSmem.cap,@object
	.size		.nv.reservedSmem.cap,0x4
